//
// Generated by NVIDIA NVVM Compiler
//
// Compiler Build ID: CL-36424714
// Cuda compilation tools, release 13.0, V13.0.88
// Based on NVVM 20.0.0
//

.version 9.0
.target sm_100
.address_size 64

	// .globl	_Z7reduce6ILj512EEvPfS0_j
.extern .shared .align 16 .b8 sdata[];

.visible .entry _Z7reduce6ILj512EEvPfS0_j(
	.param .u64 .ptr .align 1 _Z7reduce6ILj512EEvPfS0_j_param_0,
	.param .u64 .ptr .align 1 _Z7reduce6ILj512EEvPfS0_j_param_1,
	.param .u32 _Z7reduce6ILj512EEvPfS0_j_param_2
)
{
	.reg .pred 	%p<8>;
	.reg .b32 	%r<16>;
	.reg .b32 	%f<31>;
	.reg .b64 	%rd<11>;

	ld.param.u64 	%rd2, [_Z7reduce6ILj512EEvPfS0_j_param_0];
	ld.param.u64 	%rd3, [_Z7reduce6ILj512EEvPfS0_j_param_1];
	ld.param.u32 	%r8, [_Z7reduce6ILj512EEvPfS0_j_param_2];
	mov.u32 	%r1, %tid.x;
	mov.u32 	%r2, %ctaid.x;
	shl.b32 	%r9, %r2, 10;
	or.b32  	%r15, %r9, %r1;
	shl.b32 	%r10, %r1, 2;
	mov.u32 	%r11, sdata;
	add.s32 	%r4, %r11, %r10;
	mov.b32 	%r12, 0;
	st.shared.u32 	[%r4], %r12;
	setp.ge.u32 	%p1, %r15, %r8;
	@%p1 bra 	$L__BB0_4;
	cvta.to.global.u64 	%rd1, %rd2;
	mov.u32 	%r13, %nctaid.x;
	shl.b32 	%r5, %r13, 10;
	mov.f32 	%f30, 0f00000000;
$L__BB0_2:
	mul.wide.u32 	%rd4, %r15, 4;
	add.s64 	%rd5, %rd1, %rd4;
	ld.global.f32 	%f4, [%rd5];
	add.s32 	%r14, %r15, 512;
	mul.wide.u32 	%rd6, %r14, 4;
	add.s64 	%rd7, %rd1, %rd6;
	ld.global.f32 	%f5, [%rd7];
	add.f32 	%f6, %f4, %f5;
	add.f32 	%f30, %f30, %f6;
	add.s32 	%r15, %r15, %r5;
	setp.lt.u32 	%p2, %r15, %r8;
	@%p2 bra 	$L__BB0_2;
	st.shared.f32 	[%r4], %f30;
$L__BB0_4:
	bar.sync 	0;
	setp.gt.u32 	%p3, %r1, 255;
	@%p3 bra 	$L__BB0_6;
	ld.shared.f32 	%f7, [%r4+1024];
	ld.shared.f32 	%f8, [%r4];
	add.f32 	%f9, %f7, %f8;
	st.shared.f32 	[%r4], %f9;
$L__BB0_6:
	bar.sync 	0;
	setp.gt.u32 	%p4, %r1, 127;
	@%p4 bra 	$L__BB0_8;
	ld.shared.f32 	%f10, [%r4+512];
	ld.shared.f32 	%f11, [%r4];
	add.f32 	%f12, %f10, %f11;
	st.shared.f32 	[%r4], %f12;
$L__BB0_8:
	bar.sync 	0;
	setp.gt.u32 	%p5, %r1, 63;
	@%p5 bra 	$L__BB0_10;
	ld.shared.f32 	%f13, [%r4+256];
	ld.shared.f32 	%f14, [%r4];
	add.f32 	%f15, %f13, %f14;
	st.shared.f32 	[%r4], %f15;
$L__BB0_10:
	bar.sync 	0;
	setp.gt.u32 	%p6, %r1, 31;
	@%p6 bra 	$L__BB0_13;
	ld.shared.f32 	%f16, [%r4+128];
	ld.shared.f32 	%f17, [%r4];
	add.f32 	%f18, %f16, %f17;
	ld.shared.f32 	%f19, [%r4+64];
	add.f32 	%f20, %f18, %f19;
	ld.shared.f32 	%f21, [%r4+32];
	add.f32 	%f22, %f20, %f21;
	ld.shared.f32 	%f23, [%r4+16];
	add.f32 	%f24, %f22, %f23;
	ld.shared.f32 	%f25, [%r4+8];
	add.f32 	%f26, %f24, %f25;
	ld.shared.f32 	%f27, [%r4+4];
	add.f32 	%f28, %f26, %f27;
	st.shared.f32 	[%r4], %f28;
	setp.ne.s32 	%p7, %r1, 0;
	@%p7 bra 	$L__BB0_13;
	ld.shared.f32 	%f29, [sdata];
	cvta.to.global.u64 	%rd8, %rd3;
	mul.wide.u32 	%rd9, %r2, 4;
	add.s64 	%rd10, %rd8, %rd9;
	st.global.f32 	[%rd10], %f29;
$L__BB0_13:
	ret;

}


// ===== COMPILED SASS (sm_100) =====

	.target	sm_100

	.elftype	@"ET_EXEC"


//--------------------- .note.nv.tkinfo           --------------------------
	.section	.note.nv.tkinfo,"",@"SHT_NOTE"
	.sectionflags	@"SHF_NOTE_NV_TKINFO"
	.tkinfo
        /*0018*/ 	.word	0x00000002
        /*0030*/ 	.string	""
        /*0030*/ 	.string	"ptxas"
        /*0030*/ 	.string	"Cuda compilation tools, release 13.0, V13.0.88"
        /*0030*/ 	.string	"Build cuda_13.0.r13.0/compiler.36424714_0"
        /*0030*/ 	.string	"-arch sm_100 -m 64 "



//--------------------- .note.nv.cuinfo           --------------------------
	.section	.note.nv.cuinfo,"",@"SHT_NOTE"
	.sectionflags	@"SHF_NOTE_NV_CUINFO"
        /*0018*/ 	.short	0x0002
        /*001a*/ 	.short	0x0064
        /*001c*/ 	.short	0x0082
	.zero		2


//--------------------- .nv.info                  --------------------------
	.section	.nv.info,"",@"SHT_CUDA_INFO"
	.align	4


	//----- nvinfo : EIATTR_REGCOUNT
	.align		4
        /*0000*/ 	.byte	0x04, 0x2f
        /*0002*/ 	.short	(.L_1 - .L_0)
	.align		4
.L_0:
        /*0004*/ 	.word	index@(_Z7reduce6ILj512EEvPfS0_j)
        /*0008*/ 	.word	0x00000012


	//----- nvinfo : EIATTR_FRAME_SIZE
	.align		4
.L_1:
        /*000c*/ 	.byte	0x04, 0x11
        /*000e*/ 	.short	(.L_3 - .L_2)
	.align		4
.L_2:
        /*0010*/ 	.word	index@(_Z7reduce6ILj512EEvPfS0_j)
        /*0014*/ 	.word	0x00000000


	//----- nvinfo : EIATTR_MIN_STACK_SIZE
	.align		4
.L_3:
        /*0018*/ 	.byte	0x04, 0x12
        /*001a*/ 	.short	(.L_5 - .L_4)
	.align		4
.L_4:
        /*001c*/ 	.word	index@(_Z7reduce6ILj512EEvPfS0_j)
        /*0020*/ 	.word	0x00000000
.L_5:


//--------------------- .nv.compat                --------------------------
	.section	.nv.compat,"",@"SHT_CUDA_COMPAT_INFO"
	.align	4
        /*0000*/ 	.byte	0x02, 0x09, 0x00, 0x00, 0x02, 0x02, 0x01, 0x00, 0x02, 0x05, 0x05, 0x00, 0x03, 0x07, 0x01, 0x01
        /*0010*/ 	.byte	0x02, 0x03, 0x00, 0x00, 0x02, 0x06, 0x01, 0x00, 0x04, 0x0b, 0x08, 0x00, 0x09, 0x00, 0x00, 0x00
        /*0020*/ 	.byte	0x00, 0x00, 0x00, 0x00


//--------------------- .nv.info._Z7reduce6ILj512EEvPfS0_j --------------------------
	.section	.nv.info._Z7reduce6ILj512EEvPfS0_j,"",@"SHT_CUDA_INFO"
	.sectionflags	@""
	.align	4


	//----- nvinfo : EIATTR_CUDA_API_VERSION
	.align		4
        /*0000*/ 	.byte	0x04, 0x37
        /*0002*/ 	.short	(.L_7 - .L_6)
.L_6:
        /*0004*/ 	.word	0x00000082


	//----- nvinfo : EIATTR_KPARAM_INFO
	.align		4
.L_7:
        /*0008*/ 	.byte	0x04, 0x17
        /*000a*/ 	.short	(.L_9 - .L_8)
.L_8:
        /*000c*/ 	.word	0x00000000
        /*0010*/ 	.short	0x0002
        /*0012*/ 	.short	0x0010
        /*0014*/ 	.byte	0x00, 0xf0, 0x11, 0x00


	//----- nvinfo : EIATTR_KPARAM_INFO
	.align		4
.L_9:
        /*0018*/ 	.byte	0x04, 0x17
        /*001a*/ 	.short	(.L_11 - .L_10)
.L_10:
        /*001c*/ 	.word	0x00000000
        /*0020*/ 	.short	0x0001
        /*0022*/ 	.short	0x0008
        /*0024*/ 	.byte	0x00, 0xf5, 0x21, 0x00


	//----- nvinfo : EIATTR_KPARAM_INFO
	.align		4
.L_11:
        /*0028*/ 	.byte	0x04, 0x17
        /*002a*/ 	.short	(.L_13 - .L_12)
.L_12:
        /*002c*/ 	.word	0x00000000
        /*0030*/ 	.short	0x0000
        /*0032*/ 	.short	0x0000
        /*0034*/ 	.byte	0x00, 0xf5, 0x21, 0x00


	//----- nvinfo : EIATTR_SPARSE_MMA_MASK
	.align		4
.L_13:
        /*0038*/ 	.byte	0x03, 0x50
        /*003a*/ 	.short	0x0000


	//----- nvinfo : EIATTR_MAXREG_COUNT
	.align		4
        /*003c*/ 	.byte	0x03, 0x1b
        /*003e*/ 	.short	0x00ff


	//----- nvinfo : EIATTR_NUM_BARRIERS
	.align		4
        /*0040*/ 	.byte	0x02, 0x4c
        /*0042*/ 	.byte	0x01
	.zero		1


	//----- nvinfo : EIATTR_MERCURY_ISA_VERSION
	.align		4
        /*0044*/ 	.byte	0x03, 0x5f
        /*0046*/ 	.short	0x0101


	//----- nvinfo : EIATTR_VRC_CTA_INIT_COUNT
	.align		4
        /*0048*/ 	.byte	0x02, 0x4a
	.zero		1
	.zero		1


	//----- nvinfo : EIATTR_EXIT_INSTR_OFFSETS
	.align		4
        /*004c*/ 	.byte	0x04, 0x1c
        /*004e*/ 	.short	(.L_15 - .L_14)


	//   ....[0]....
.L_14:
        /*0050*/ 	.word	0x00000350


	//   ....[1]....
        /*0054*/ 	.word	0x00000450


	//   ....[2]....
        /*0058*/ 	.word	0x000004a0


	//----- nvinfo : EIATTR_CRS_STACK_SIZE
	.align		4
.L_15:
        /*005c*/ 	.byte	0x04, 0x1e
        /*005e*/ 	.short	(.L_17 - .L_16)
.L_16:
        /*0060*/ 	.word	0x00000000


	//----- nvinfo : EIATTR_CBANK_PARAM_SIZE
	.align		4
.L_17:
        /*0064*/ 	.byte	0x03, 0x19
        /*0066*/ 	.short	0x0014


	//----- nvinfo : EIATTR_PARAM_CBANK
	.align		4
        /*0068*/ 	.byte	0x04, 0x0a
        /*006a*/ 	.short	(.L_19 - .L_18)
	.align		4
.L_18:
        /*006c*/ 	.word	index@(.nv.constant0._Z7reduce6ILj512EEvPfS0_j)
        /*0070*/ 	.short	0x0380
        /*0072*/ 	.short	0x0014


	//----- nvinfo : EIATTR_SW_WAR
	.align		4
.L_19:
        /*0074*/ 	.byte	0x04, 0x36
        /*0076*/ 	.short	(.L_21 - .L_20)
.L_20:
        /*0078*/ 	.word	0x00000008
.L_21:


//--------------------- .nv.callgraph             --------------------------
	.section	.nv.callgraph,"",@"SHT_CUDA_CALLGRAPH"
	.align	4
	.sectionentsize	8
	.align		4
        /*0000*/ 	.word	0x00000000
	.align		4
        /*0004*/ 	.word	0xffffffff
	.align		4
        /*0008*/ 	.word	0x00000000
	.align		4
        /*000c*/ 	.word	0xfffffffe
	.align		4
        /*0010*/ 	.word	0x00000000
	.align		4
        /*0014*/ 	.word	0xfffffffd
	.align		4
        /*0018*/ 	.word	0x00000000
	.align		4
        /*001c*/ 	.word	0xfffffffc


//--------------------- .text._Z7reduce6ILj512EEvPfS0_j --------------------------
	.section	.text._Z7reduce6ILj512EEvPfS0_j,"ax",@progbits
	.align	128
        .global         _Z7reduce6ILj512EEvPfS0_j
        .type           _Z7reduce6ILj512EEvPfS0_j,@function
        .size           _Z7reduce6ILj512EEvPfS0_j,(.L_x_5 - _Z7reduce6ILj512EEvPfS0_j)
        .other          _Z7reduce6ILj512EEvPfS0_j,@"STO_CUDA_ENTRY STV_DEFAULT"
_Z7reduce6ILj512EEvPfS0_j:
.text._Z7reduce6ILj512EEvPfS0_j:
[----:B------:R-:W-:Y:S08]  /*0000*/  LDC R1, c[0x0][0x37c] ;  /* 0x0000df00ff017b82 */ /* 0x000ff00000000800 */
[----:B------:R-:W0:Y:S01]  /*0010*/  S2UR UR5, SR_CgaCtaId ;  /* 0x00000000000579c3 */ /* 0x000e220000008800 */
[----:B------:R-:W1:Y:S01]  /*0020*/  S2R R3, SR_TID.X ;  /* 0x0000000000037919 */ /* 0x000e620000002100 */
[----:B------:R-:W-:Y:S01]  /*0030*/  UMOV UR4, 0x400 ;  /* 0x0000040000047882 */ /* 0x000fe20000000000 */
[----:B------:R-:W2:Y:S01]  /*0040*/  LDCU.64 UR6, c[0x0][0x358] ;  /* 0x00006b00ff0677ac */ /* 0x000ea20008000a00 */
[----:B------:R-:W-:Y:S01]  /*0050*/  BSSY.RECONVERGENT B0, `(.L_x_0) ;  /* 0x000001b000007945 */ /* 0x000fe20003800200 */
[----:B------:R-:W3:Y:S01]  /*0060*/  S2R R0, SR_CTAID.X ;  /* 0x0000000000007919 */ /* 0x000ee20000002500 */
[----:B0-----:R-:W-:Y:S01]  /*0070*/  ULEA UR4, UR5, UR4, 0x18 ;  /* 0x0000000405047291 */ /* 0x001fe2000f8ec0ff */
[----:B------:R-:W0:Y:S05]  /*0080*/  LDCU UR5, c[0x0][0x390] ;  /* 0x00007200ff0577ac */ /* 0x000e2a0008000800 */
[----:B-1----:R-:W-:-:S02]  /*0090*/  LEA R2, R3, UR4, 0x2 ;  /* 0x0000000403027c11 */ /* 0x002fc4000f8e10ff */
[----:B---3--:R-:W-:-:S03]  /*00a0*/  SHF.L.U32 R4, R0, 0xa, RZ ;  /* 0x0000000a00047819 */ /* 0x008fc600000006ff */
[----:B------:R1:W-:Y:S01]  /*00b0*/  STS [R2], RZ ;  /* 0x000000ff02007388 */ /* 0x0003e20000000800 */
[----:B------:R-:W-:-:S04]  /*00c0*/  LOP3.LUT R4, R4, R3, RZ, 0xfc, !PT ;  /* 0x0000000304047212 */ /* 0x000fc800078efcff */
[----:B0-----:R-:W-:-:S13]  /*00d0*/  ISETP.GE.U32.AND P0, PT, R4, UR5, PT ;  /* 0x0000000504007c0c */ /* 0x001fda000bf06070 */
[----:B-12---:R-:W-:Y:S05]  /*00e0*/  @P0 BRA `(.L_x_1) ;  /* 0x0000000000440947 */ /* 0x006fea0003800000 */
[----:B------:R-:W0:Y:S01]  /*00f0*/  LDC R12, c[0x0][0x370] ;  /* 0x0000dc00ff0c7b82 */ /* 0x000e220000000800 */
[----:B------:R-:W-:Y:S01]  /*0100*/  HFMA2 R13, -RZ, RZ, 0, 0 ;  /* 0x00000000ff0d7431 */ /* 0x000fe200000001ff */
[----:B------:R-:W-:Y:S01]  /*0110*/  BSSY.RECONVERGENT B1, `(.L_x_2) ;  /* 0x000000d000017945 */ /* 0x000fe20003800200 */
[----:B------:R-:W-:-:S05]  /*0120*/  MOV R11, R4 ;  /* 0x00000004000b7202 */ /* 0x000fca0000000f00 */
[----:B------:R-:W1:Y:S02]  /*0130*/  LDC.64 R8, c[0x0][0x380] ;  /* 0x0000e000ff087b82 */ /* 0x000e640000000a00 */
.L_x_3:
[C---:B------:R-:W-:Y:S01]  /*0140*/  IADD3 R7, PT, PT, R11.reuse, 0x200, RZ ;  /* 0x000002000b077810 */ /* 0x040fe20007ffe0ff */
[----:B-1----:R-:W-:-:S04]  /*0150*/  IMAD.WIDE.U32 R4, R11, 0x4, R8 ;  /* 0x000000040b047825 */ /* 0x002fc800078e0008 */
[----:B------:R-:W-:Y:S02]  /*0160*/  IMAD.WIDE.U32 R6, R7, 0x4, R8 ;  /* 0x0000000407067825 */ /* 0x000fe400078e0008 */
[----:B------:R-:W2:Y:S04]  /*0170*/  LDG.E R4, desc[UR6][R4.64] ;  /* 0x0000000604047981 */ /* 0x000ea8000c1e1900 */
[----:B------:R-:W2:Y:S01]  /*0180*/  LDG.E R7, desc[UR6][R6.64] ;  /* 0x0000000606077981 */ /* 0x000ea2000c1e1900 */
[----:B0-----:R-:W-:-:S04]  /*0190*/  LEA R11, R12, R11, 0xa ;  /* 0x0000000b0c0b7211 */ /* 0x001fc800078e50ff */
[----:B------:R-:W-:Y:S01]  /*01a0*/  ISETP.GE.U32.AND P0, PT, R11, UR5, PT ;  /* 0x000000050b007c0c */ /* 0x000fe2000bf06070 */
[----:B--2---:R-:W-:-:S04]  /*01b0*/  FADD R10, R4, R7 ;  /* 0x00000007040a7221 */ /* 0x004fc80000000000 */
[----:B------:R-:W-:-:S08]  /*01c0*/  FADD R13, R10, R13 ;  /* 0x0000000d0a0d7221 */ /* 0x000fd00000000000 */
[----:B------:R-:W-:Y:S05]  /*01d0*/  @!P0 BRA `(.L_x_3) ;  /* 0xfffffffc00d88947 */ /* 0x000fea000383ffff */
[----:B------:R-:W-:Y:S05]  /*01e0*/  BSYNC.RECONVERGENT B1 ;  /* 0x0000000000017941 */ /* 0x000fea0003800200 */
.L_x_2:
[----:B------:R0:W-:Y:S02]  /*01f0*/  STS [R2], R13 ;  /* 0x0000000d02007388 */ /* 0x0001e40000000800 */
.L_x_1:
[----:B------:R-:W-:Y:S05]  /*0200*/  BSYNC.RECONVERGENT B0 ;  /* 0x0000000000007941 */ /* 0x000fea0003800200 */
.L_x_0:
[----:B------:R-:W-:Y:S01]  /*0210*/  BAR.SYNC.DEFER_BLOCKING 0x0 ;  /* 0x0000000000007b1d */ /* 0x000fe20000010000 */
[C---:B------:R-:W-:Y:S02]  /*0220*/  ISETP.GT.U32.AND P1, PT, R3.reuse, 0xff, PT ;  /* 0x000000ff0300780c */ /* 0x040fe40003f24070 */
[----:B------:R-:W-:-:S11]  /*0230*/  ISETP.GT.U32.AND P0, PT, R3, 0x7f, PT ;  /* 0x0000007f0300780c */ /* 0x000fd60003f04070 */
[----:B------:R-:W-:Y:S04]  /*0240*/  @!P1 LDS R4, [R2+0x400] ;  /* 0x0004000002049984 */ /* 0x000fe80000000800 */
[----:B------:R-:W1:Y:S02]  /*0250*/  @!P1 LDS R5, [R2] ;  /* 0x0000000002059984 */ /* 0x000e640000000800 */
[----:B-1----:R-:W-:-:S05]  /*0260*/  @!P1 FADD R5, R4, R5 ;  /* 0x0000000504059221 */ /* 0x002fca0000000000 */
[----:B------:R-:W-:Y:S01]  /*0270*/  @!P1 STS [R2], R5 ;  /* 0x0000000502009388 */ /* 0x000fe20000000800 */
[----:B------:R-:W-:Y:S01]  /*0280*/  BAR.SYNC.DEFER_BLOCKING 0x0 ;  /* 0x0000000000007b1d */ /* 0x000fe20000010000 */
[----:B------:R-:W-:-:S05]  /*0290*/  ISETP.GT.U32.AND P1, PT, R3, 0x3f, PT ;  /* 0x0000003f0300780c */ /* 0x000fca0003f24070 */
        /* <DEDUP_REMOVED lines=9> */
[----:B------:R1:W-:Y:S01]  /*0330*/  @!P1 STS [R2], R9 ;  /* 0x0000000902009388 */ /* 0x0003e20000000800 */
[----:B------:R-:W-:Y:S06]  /*0340*/  BAR.SYNC.DEFER_BLOCKING 0x0 ;  /* 0x0000000000007b1d */ /* 0x000fec0000010000 */
[----:B------:R-:W-:Y:S05]  /*0350*/  @P0 EXIT ;  /* 0x000000000000094d */ /* 0x000fea0003800000 */
[----:B------:R-:W-:Y:S01]  /*0360*/  LDS R4, [R2+0x80] ;  /* 0x0000800002047984 */ /* 0x000fe20000000800 */
[----:B------:R-:W-:-:S03]  /*0370*/  ISETP.NE.AND P0, PT, R3, RZ, PT ;  /* 0x000000ff0300720c */ /* 0x000fc60003f05270 */
[----:B------:R-:W2:Y:S04]  /*0380*/  LDS R5, [R2] ;  /* 0x0000000002057984 */ /* 0x000ea80000000800 */
[----:B------:R-:W3:Y:S04]  /*0390*/  LDS R7, [R2+0x40] ;  /* 0x0000400002077984 */ /* 0x000ee80000000800 */
[----:B-1----:R-:W1:Y:S04]  /*03a0*/  LDS R9, [R2+0x20] ;  /* 0x0000200002097984 */ /* 0x002e680000000800 */
[----:B------:R-:W4:Y:S04]  /*03b0*/  LDS R11, [R2+0x10] ;  /* 0x00001000020b7984 */ /* 0x000f280000000800 */
[----:B0-----:R-:W0:Y:S04]  /*03c0*/  LDS R13, [R2+0x8] ;  /* 0x00000800020d7984 */ /* 0x001e280000000800 */
[----:B------:R-:W5:Y:S01]  /*03d0*/  LDS R15, [R2+0x4] ;  /* 0x00000400020f7984 */ /* 0x000f620000000800 */
[----:B--2---:R-:W-:-:S04]  /*03e0*/  FADD R4, R4, R5 ;  /* 0x0000000504047221 */ /* 0x004fc80000000000 */
[----:B---3--:R-:W-:-:S04]  /*03f0*/  FADD R4, R4, R7 ;  /* 0x0000000704047221 */ /* 0x008fc80000000000 */
[----:B-1----:R-:W-:-:S04]  /*0400*/  FADD R4, R4, R9 ;  /* 0x0000000904047221 */ /* 0x002fc80000000000 */
[----:B----4-:R-:W-:-:S04]  /*0410*/  FADD R4, R4, R11 ;  /* 0x0000000b04047221 */ /* 0x010fc80000000000 */
[----:B0-----:R-:W-:-:S04]  /*0420*/  FADD R4, R4, R13 ;  /* 0x0000000d04047221 */ /* 0x001fc80000000000 */
[----:B-----5:R-:W-:-:S05]  /*0430*/  FADD R15, R4, R15 ;  /* 0x0000000f040f7221 */ /* 0x020fca0000000000 */
[----:B------:R0:W-:Y:S01]  /*0440*/  STS [R2], R15 ;  /* 0x0000000f02007388 */ /* 0x0001e20000000800 */
[----:B------:R-:W-:Y:S05]  /*0450*/  @P0 EXIT ;  /* 0x000000000000094d */ /* 0x000fea0003800000 */
[----:B------:R-:W1:Y:S01]  /*0460*/  LDS R5, [UR4] ;  /* 0x00000004ff057984 */ /* 0x000e620008000800 */
[----:B0-----:R-:W0:Y:S02]  /*0470*/  LDC.64 R2, c[0x0][0x388] ;  /* 0x0000e200ff027b82 */ /* 0x001e240000000a00 */
[----:B0-----:R-:W-:-:S05]  /*0480*/  IMAD.WIDE.U32 R2, R0, 0x4, R2 ;  /* 0x0000000400027825 */ /* 0x001fca00078e0002 */
[----:B-1----:R-:W-:Y:S01]  /*0490*/  STG.E desc[UR6][R2.64], R5 ;  /* 0x0000000502007986 */ /* 0x002fe2000c101906 */
[----:B------:R-:W-:Y:S05]  /*04a0*/  EXIT ;  /* 0x000000000000794d */ /* 0x000fea0003800000 */
.L_x_4:
[----:B------:R-:W-:-:S00]  /*04b0*/  BRA `(.L_x_4) ;  /* 0xfffffffc00fc7947 */ /* 0x000fc0000383ffff */
[----:B------:R-:W-:-:S00]  /*04c0*/  NOP ;  /* 0x0000000000007918 */ /* 0x000fc00000000000 */
        /* <DEDUP_REMOVED lines=11> */
.L_x_5:


//--------------------- .nv.shared._Z7reduce6ILj512EEvPfS0_j --------------------------
	.section	.nv.shared._Z7reduce6ILj512EEvPfS0_j,"aw",@nobits
	.sectionflags	@""
	.align	16
	.zero		1024


//--------------------- .nv.shared.reserved.0     --------------------------
	.section	.nv.shared.reserved.0,"aw",@nobits
	.weak		__nv_reservedSMEM_offset_0_alias
	.size		__nv_reservedSMEM_offset_0_alias, 0, 64
	.other		__nv_reservedSMEM_offset_0_alias,@"STO_CUDA_RESERVED_SHARED STV_DEFAULT"
__nv_reservedSMEM_offset_0_alias:
	.zero		0
	.zero		64


//--------------------- .nv.constant0._Z7reduce6ILj512EEvPfS0_j --------------------------
	.section	.nv.constant0._Z7reduce6ILj512EEvPfS0_j,"a",@progbits
	.sectionflags	@""
	.align	4
.nv.constant0._Z7reduce6ILj512EEvPfS0_j:
	.zero		916


//--------------------- SYMBOLS --------------------------

	.type		.nv.reservedSmem.offset0,@object
	.size		.nv.reservedSmem.offset0,0x4
	.type		.nv.reservedSmem.cap,@object
	.size		.nv.reservedSmem.cap,0x4
